	.headerflags	@"EF_CUDA_TEXMODE_UNIFIED EF_CUDA_64BIT_ADDRESS EF_CUDA_ACCELERATORS EF_CUDA_SM90 EF_CUDA_VIRTUAL_SM(EF_CUDA_SM90)"
	.elftype	@"ET_EXEC"


//--------------------- .nv.info                  --------------------------
	.section	.nv.info,"",@"SHT_CUDA_INFO"
	.align	4


	//----- nvinfo : EIATTR_REGCOUNT
	.align		4
        /*0000*/ 	.byte	0x04, 0x2f
        /*0002*/ 	.short	(.L_1 - .L_0)
	.align		4
.L_0:
        /*0004*/ 	.word	index@(triton_poi_fused_cat_1)
        /*0008*/ 	.word	0x00000020


	//----- nvinfo : EIATTR_MIN_STACK_SIZE
	.align		4
.L_1:
        /*000c*/ 	.byte	0x04, 0x12
        /*000e*/ 	.short	(.L_3 - .L_2)
	.align		4
.L_2:
        /*0010*/ 	.word	index@(triton_poi_fused_cat_1)
        /*0014*/ 	.word	0x00000000


	//----- nvinfo : EIATTR_FRAME_SIZE
	.align		4
.L_3:
        /*0018*/ 	.byte	0x04, 0x11
        /*001a*/ 	.short	(.L_5 - .L_4)
	.align		4
.L_4:
        /*001c*/ 	.word	index@(triton_poi_fused_cat_1)
        /*0020*/ 	.word	0x00000000


	//----- nvinfo : EIATTR_MIN_STACK_SIZE
	.align		4
.L_5:
        /*0024*/ 	.byte	0x04, 0x12
        /*0026*/ 	.short	(.L_7 - .L_6)
	.align		4
.L_6:
        /*0028*/ 	.word	index@(triton_poi_fused_cat_1)
        /*002c*/ 	.word	0x00000000
.L_7:


//--------------------- .nv.info.triton_poi_fused_cat_1 --------------------------
	.section	.nv.info.triton_poi_fused_cat_1,"",@"SHT_CUDA_INFO"
	.sectionflags	@""
	.align	4


	//----- nvinfo : EIATTR_CUDA_API_VERSION
	.align		4
        /*0000*/ 	.byte	0x04, 0x37
        /*0002*/ 	.short	(.L_9 - .L_8)
.L_8:
        /*0004*/ 	.word	0x0000007c


	//----- nvinfo : EIATTR_KPARAM_INFO
	.align		4
.L_9:
        /*0008*/ 	.byte	0x04, 0x17
        /*000a*/ 	.short	(.L_11 - .L_10)
.L_10:
        /*000c*/ 	.word	0x00000000
        /*0010*/ 	.short	0x0004
        /*0012*/ 	.short	0x0020
        /*0014*/ 	.byte	0x00, 0xf0, 0x11, 0x00


	//----- nvinfo : EIATTR_KPARAM_INFO
	.align		4
.L_11:
        /*0018*/ 	.byte	0x04, 0x17
        /*001a*/ 	.short	(.L_13 - .L_12)
.L_12:
        /*001c*/ 	.word	0x00000000
        /*0020*/ 	.short	0x0003
        /*0022*/ 	.short	0x0018
        /*0024*/ 	.byte	0x00, 0xf4, 0x21, 0x00


	//----- nvinfo : EIATTR_KPARAM_INFO
	.align		4
.L_13:
        /*0028*/ 	.byte	0x04, 0x17
        /*002a*/ 	.short	(.L_15 - .L_14)
.L_14:
        /*002c*/ 	.word	0x00000000
        /*0030*/ 	.short	0x0002
        /*0032*/ 	.short	0x0010
        /*0034*/ 	.byte	0x00, 0xf4, 0x21, 0x00


	//----- nvinfo : EIATTR_KPARAM_INFO
	.align		4
.L_15:
        /*0038*/ 	.byte	0x04, 0x17
        /*003a*/ 	.short	(.L_17 - .L_16)
.L_16:
        /*003c*/ 	.word	0x00000000
        /*0040*/ 	.short	0x0001
        /*0042*/ 	.short	0x0008
        /*0044*/ 	.byte	0x00, 0xf4, 0x21, 0x00


	//----- nvinfo : EIATTR_KPARAM_INFO
	.align		4
.L_17:
        /*0048*/ 	.byte	0x04, 0x17
        /*004a*/ 	.short	(.L_19 - .L_18)
.L_18:
        /*004c*/ 	.word	0x00000000
        /*0050*/ 	.short	0x0000
        /*0052*/ 	.short	0x0000
        /*0054*/ 	.byte	0x00, 0xf4, 0x21, 0x00


	//----- nvinfo : EIATTR_SPARSE_MMA_MASK
	.align		4
.L_19:
        /*0058*/ 	.byte	0x03, 0x50
        /*005a*/ 	.short	0x0000


	//----- nvinfo : EIATTR_MAXREG_COUNT
	.align		4
        /*005c*/ 	.byte	0x03, 0x1b
        /*005e*/ 	.short	0x00ff


	//----- nvinfo : EIATTR_EXIT_INSTR_OFFSETS
	.align		4
        /*0060*/ 	.byte	0x04, 0x1c
        /*0062*/ 	.short	(.L_21 - .L_20)


	//   ....[0]....
.L_20:
        /*0064*/ 	.word	0x00000840


	//----- nvinfo : EIATTR_REQNTID
	.align		4
.L_21:
        /*0068*/ 	.byte	0x04, 0x10
        /*006a*/ 	.short	(.L_23 - .L_22)
.L_22:
        /*006c*/ 	.word	0x00000080
        /*0070*/ 	.word	0x00000001
        /*0074*/ 	.word	0x00000001


	//----- nvinfo : EIATTR_CBANK_PARAM_SIZE
	.align		4
.L_23:
        /*0078*/ 	.byte	0x03, 0x19
        /*007a*/ 	.short	0x0024


	//----- nvinfo : EIATTR_PARAM_CBANK
	.align		4
        /*007c*/ 	.byte	0x04, 0x0a
        /*007e*/ 	.short	(.L_25 - .L_24)
	.align		4
.L_24:
        /*0080*/ 	.word	index@(.nv.constant0.triton_poi_fused_cat_1)
        /*0084*/ 	.short	0x0210
        /*0086*/ 	.short	0x0024


	//----- nvinfo : EIATTR_SW_WAR
	.align		4
.L_25:
        /*0088*/ 	.byte	0x04, 0x36
        /*008a*/ 	.short	(.L_27 - .L_26)
.L_26:
        /*008c*/ 	.word	0x00000008
.L_27:


//--------------------- .nv.callgraph             --------------------------
	.section	.nv.callgraph,"",@"SHT_CUDA_CALLGRAPH"
	.align	4
	.sectionentsize	8
	.align		4
        /*0000*/ 	.word	0x00000000
	.align		4
        /*0004*/ 	.word	0xffffffff
	.align		4
        /*0008*/ 	.word	0x00000000
	.align		4
        /*000c*/ 	.word	0xfffffffe
	.align		4
        /*0010*/ 	.word	0x00000000
	.align		4
        /*0014*/ 	.word	0xfffffffd
	.align		4
        /*0018*/ 	.word	0x00000000
	.align		4
        /*001c*/ 	.word	0xfffffffc


//--------------------- .text.triton_poi_fused_cat_1 --------------------------
	.section	.text.triton_poi_fused_cat_1,"ax",@progbits
	.align	128
        .global         triton_poi_fused_cat_1
        .type           triton_poi_fused_cat_1,@function
        .size           triton_poi_fused_cat_1,(.L_x_1 - triton_poi_fused_cat_1)
        .other          triton_poi_fused_cat_1,@"STO_CUDA_ENTRY STV_DEFAULT"
triton_poi_fused_cat_1:
.text.triton_poi_fused_cat_1:
[----:B------:R-:W-:Y:S01]  /*0000*/  LDC R1, c[0x0][0x28] ;  /* 0x00000a00ff017b82 */ /* 0x000fe20000000800 */
[----:B------:R-:W1:Y:S07]  /*0010*/  S2R R0, SR_TID.X ;  /* 0x0000000000007919 */ /* 0x000e6e0000002100 */
[----:B------:R-:W2:Y:S01]  /*0020*/  LDC.64 R14, c[0x0][0x220] ;  /* 0x00008800ff0e7b82 */ /* 0x000ea20000000a00 */
[----:B------:R-:W-:Y:S01]  /*0030*/  IMAD.MOV.U32 R18, RZ, RZ, RZ ;  /* 0x000000ffff127224 */ /* 0x000fe200078e00ff */
[----:B------:R-:W-:Y:S01]  /*0040*/  ULDC.64 UR4, c[0x0][0x208] ;  /* 0x0000820000047ab9 */ /* 0x000fe20000000a00 */
[----:B------:R-:W3:Y:S05]  /*0050*/  S2R R5, SR_CTAID.X ;  /* 0x0000000000057919 */ /* 0x000eea0000002500 */
[----:B------:R-:W4:Y:S08]  /*0060*/  LDC.64 R28, c[0x0][0x218] ;  /* 0x00008600ff1c7b82 */ /* 0x000f300000000a00 */
[----:B------:R-:W5:Y:S01]  /*0070*/  LDC.64 R22, c[0x0][0x210] ;  /* 0x00008400ff167b82 */ /* 0x000f620000000a00 */
[----:B-1----:R-:W-:Y:S01]  /*0080*/  IMAD.SHL.U32 R0, R0, 0x4, RZ ;  /* 0x0000000400007824 */ /* 0x002fe200078e00ff */
[----:B---3--:R-:W-:-:S04]  /*0090*/  SHF.R.S32.HI R3, RZ, 0x15, R5 ;  /* 0x00000015ff037819 */ /* 0x008fc80000011405 */
[----:B------:R-:W-:Y:S02]  /*00a0*/  LOP3.LUT R0, R0, 0x1fc, RZ, 0xc0, !PT ;  /* 0x000001fc00007812 */ /* 0x000fe400078ec0ff */
[----:B------:R-:W-:-:S03]  /*00b0*/  SGXT R3, R3, 0x1 ;  /* 0x000000010303781a */ /* 0x000fc60000000200 */
[----:B------:R-:W-:-:S04]  /*00c0*/  IMAD R0, R5, 0x400, R0 ;  /* 0x0000040005007824 */ /* 0x000fc800078e0200 */
[----:B------:R-:W-:Y:S01]  /*00d0*/  IMAD.HI R17, R0, 0x2aaaaaab, RZ ;  /* 0x2aaaaaab00117827 */ /* 0x000fe200078e02ff */
[----:B------:R-:W-:-:S04]  /*00e0*/  LEA.HI R2, R3, R0, RZ, 0xc ;  /* 0x0000000003027211 */ /* 0x000fc800078f60ff */
[----:B------:R-:W-:-:S05]  /*00f0*/  SHF.R.S32.HI R4, RZ, 0xc, R2 ;  /* 0x0000000cff047819 */ /* 0x000fca0000011402 */
[----:B------:R-:W-:-:S05]  /*0100*/  IMAD.HI R5, R4, 0x2aaaaaab, RZ ;  /* 0x2aaaaaab04057827 */ /* 0x000fca00078e02ff */
[----:B------:R-:W-:-:S04]  /*0110*/  SHF.R.U32.HI R6, RZ, 0x1f, R5 ;  /* 0x0000001fff067819 */ /* 0x000fc80000011605 */
[----:B------:R-:W-:Y:S02]  /*0120*/  LEA.HI R7, R5, R6, RZ, 0x1c ;  /* 0x0000000605077211 */ /* 0x000fe400078fe0ff */
[----:B------:R-:W-:Y:S02]  /*0130*/  SHF.R.U32.HI R6, RZ, 0x1f, R17 ;  /* 0x0000001fff067819 */ /* 0x000fe40000011611 */
[----:B------:R-:W-:Y:S01]  /*0140*/  LOP3.LUT R5, R2, 0xfffff000, RZ, 0xc0, !PT ;  /* 0xfffff00002057812 */ /* 0x000fe200078ec0ff */
[----:B------:R-:W-:Y:S01]  /*0150*/  IMAD R2, R7, -0x60, R4 ;  /* 0xffffffa007027824 */ /* 0x000fe200078e0204 */
[----:B------:R-:W-:Y:S01]  /*0160*/  LEA.HI.SX32 R17, R17, R6, 0x10 ;  /* 0x0000000611117211 */ /* 0x000fe200078f82ff */
[C---:B------:R-:W-:Y:S01]  /*0170*/  VIADD R10, R0.reuse, 0x200 ;  /* 0x00000200000a7836 */ /* 0x040fe20000000000 */
[----:B------:R-:W-:Y:S01]  /*0180*/  CS2R R6, SRZ ;  /* 0x0000000000067805 */ /* 0x000fe2000001ff00 */
[----:B------:R-:W-:Y:S01]  /*0190*/  IMAD.IADD R4, R0, 0x1, -R5 ;  /* 0x0000000100047824 */ /* 0x000fe200078e0a05 */
[C---:B------:R-:W-:Y:S01]  /*01a0*/  ISETP.GT.AND P3, PT, R2.reuse, 0x3f, PT ;  /* 0x0000003f0200780c */ /* 0x040fe20003f64270 */
[----:B------:R-:W-:-:S02]  /*01b0*/  VIADD R12, R2, 0xffffffc0 ;  /* 0xffffffc0020c7836 */ /* 0x000fc40000000000 */
[----:B------:R-:W-:-:S04]  /*01c0*/  IMAD R5, R17, 0x20000, R4 ;  /* 0x0002000011057824 */ /* 0x000fc800078e0204 */
[C---:B------:R-:W-:Y:S01]  /*01d0*/  IMAD R9, R12.reuse, 0x1000, R5 ;  /* 0x000010000c097824 */ /* 0x040fe200078e0205 */
[----:B------:R-:W-:Y:S01]  /*01e0*/  LEA.HI R3, R3, R10, RZ, 0xc ;  /* 0x0000000a03037211 */ /* 0x000fe200078f60ff */
[----:B--2---:R-:W-:Y:S01]  /*01f0*/  IMAD.WIDE R12, R12, 0x4, R14 ;  /* 0x000000040c0c7825 */ /* 0x004fe200078e020e */
[----:B------:R-:W-:-:S03]  /*0200*/  CS2R R4, SRZ ;  /* 0x0000000000047805 */ /* 0x000fc6000001ff00 */
[----:B------:R-:W-:Y:S01]  /*0210*/  IMAD.HI R16, R10, 0x2aaaaaab, RZ ;  /* 0x2aaaaaab0a107827 */ /* 0x000fe200078e02ff */
[----:B------:R-:W2:Y:S01]  /*0220*/  @P3 LDG.E.EL R18, desc[UR4][R12.64] ;  /* 0x000000040c123981 */ /* 0x000ea2000c2e1900 */
[----:B------:R-:W-:Y:S02]  /*0230*/  SHF.R.S32.HI R11, RZ, 0xc, R3 ;  /* 0x0000000cff0b7819 */ /* 0x000fe40000011403 */
[----:B----4-:R-:W-:-:S04]  /*0240*/  IMAD.WIDE R8, R9, 0x4, R28 ;  /* 0x0000000409087825 */ /* 0x010fc800078e021c */
[----:B------:R-:W-:Y:S01]  /*0250*/  IMAD.HI R20, R11, 0x2aaaaaab, RZ ;  /* 0x2aaaaaab0b147827 */ /* 0x000fe200078e02ff */
[----:B------:R-:W-:Y:S02]  /*0260*/  SHF.R.U32.HI R19, RZ, 0x1f, R16 ;  /* 0x0000001fff137819 */ /* 0x000fe40000011610 */
[----:B------:R-:W-:Y:S02]  /*0270*/  CS2R R24, SRZ ;  /* 0x0000000000187805 */ /* 0x000fe4000001ff00 */
[----:B------:R-:W-:Y:S01]  /*0280*/  LOP3.LUT R3, R3, 0xfffff000, RZ, 0xc0, !PT ;  /* 0xfffff00003037812 */ /* 0x000fe200078ec0ff */
[----:B------:R1:W3:Y:S01]  /*0290*/  @P3 LDG.E.128 R4, desc[UR4][R8.64] ;  /* 0x0000000408043981 */ /* 0x0002e2000c1e1d00 */
[----:B------:R-:W-:Y:S02]  /*02a0*/  SHF.R.U32.HI R21, RZ, 0x1f, R20 ;  /* 0x0000001fff157819 */ /* 0x000fe40000011614 */
[----:B------:R-:W-:Y:S01]  /*02b0*/  LEA.HI.SX32 R19, R16, R19, 0x10 ;  /* 0x0000001310137211 */ /* 0x000fe200078f82ff */
[----:B------:R-:W-:Y:S01]  /*02c0*/  IMAD.MOV.U32 R26, RZ, RZ, RZ ;  /* 0x000000ffff1a7224 */ /* 0x000fe200078e00ff */
[----:B------:R-:W-:Y:S01]  /*02d0*/  LEA.HI R20, R20, R21, RZ, 0x1c ;  /* 0x0000001514147211 */ /* 0x000fe200078fe0ff */
[----:B------:R-:W-:Y:S01]  /*02e0*/  IMAD.IADD R16, R10, 0x1, -R3 ;  /* 0x000000010a107824 */ /* 0x000fe200078e0a03 */
[----:B------:R-:W-:Y:S01]  /*02f0*/  ISETP.GE.AND P0, PT, R2, 0x40, PT ;  /* 0x000000400200780c */ /* 0x000fe20003f06270 */
[----:B------:R-:W4:Y:S02]  /*0300*/  @P3 LDG.E.EL R24, desc[UR4][R12.64] ;  /* 0x000000040c183981 */ /* 0x000f24000c2e1900 */
[----:B------:R-:W-:-:S02]  /*0310*/  IMAD R20, R20, -0x60, R11 ;  /* 0xffffffa014147824 */ /* 0x000fc400078e020b */
[----:B------:R-:W-:Y:S01]  /*0320*/  IMAD R16, R19, 0x20000, R16 ;  /* 0x0002000013107824 */ /* 0x000fe200078e0210 */
[----:B------:R-:W4:Y:S02]  /*0330*/  @P3 LDG.E.EL R25, desc[UR4][R12.64] ;  /* 0x000000040c193981 */ /* 0x000f24000c2e1900 */
[C---:B------:R-:W-:Y:S01]  /*0340*/  ISETP.GT.AND P2, PT, R20.reuse, 0x3f, PT ;  /* 0x0000003f1400780c */ /* 0x040fe20003f44270 */
[C---:B------:R-:W-:Y:S01]  /*0350*/  VIADD R3, R20.reuse, 0xffffffc0 ;  /* 0xffffffc014037836 */ /* 0x040fe20000000000 */
[----:B------:R-:W-:Y:S02]  /*0360*/  ISETP.GE.AND P1, PT, R20, 0x40, PT ;  /* 0x000000401400780c */ /* 0x000fe40003f26270 */
[----:B------:R-:W-:Y:S01]  /*0370*/  CS2R R20, SRZ ;  /* 0x0000000000147805 */ /* 0x000fe2000001ff00 */
[----:B------:R5:W4:Y:S01]  /*0380*/  @P3 LDG.E.EL R26, desc[UR4][R12.64] ;  /* 0x000000040c1a3981 */ /* 0x000b22000c2e1900 */
[C---:B------:R-:W-:Y:S02]  /*0390*/  IMAD R27, R3.reuse, 0x1000, R16 ;  /* 0x00001000031b7824 */ /* 0x040fe400078e0210 */
[----:B------:R-:W-:Y:S01]  /*03a0*/  IMAD.WIDE R14, R3, 0x4, R14 ;  /* 0x00000004030e7825 */ /* 0x000fe200078e020e */
[----:B------:R-:W-:-:S03]  /*03b0*/  CS2R R2, SRZ ;  /* 0x0000000000027805 */ /* 0x000fc6000001ff00 */
[----:B-1----:R-:W-:Y:S02]  /*03c0*/  IMAD R8, R17, -0x60000, R0 ;  /* 0xfffa000011087824 */ /* 0x002fe400078e0200 */
[----:B------:R-:W-:Y:S01]  /*03d0*/  IMAD R10, R19, -0x60000, R10 ;  /* 0xfffa0000130a7824 */ /* 0x000fe200078e020a */
[----:B------:R-:W4:Y:S01]  /*03e0*/  @P2 LDG.E.EL R21, desc[UR4][R14.64] ;  /* 0x000000040e152981 */ /* 0x000f22000c2e1900 */
[----:B------:R-:W-:Y:S01]  /*03f0*/  IMAD R17, R17, 0x40000, R8 ;  /* 0x0004000011117824 */ /* 0x000fe200078e0208 */
[----:B-----5:R-:W-:Y:S02]  /*0400*/  CS2R R12, SRZ ;  /* 0x00000000000c7805 */ /* 0x020fe4000001ff00 */
[----:B------:R-:W5:Y:S01]  /*0410*/  @P2 LDG.E.EL R20, desc[UR4][R14.64] ;  /* 0x000000040e142981 */ /* 0x000f62000c2e1900 */
[----:B------:R-:W-:-:S03]  /*0420*/  IMAD.WIDE R28, R27, 0x4, R28 ;  /* 0x000000041b1c7825 */ /* 0x000fc600078e021c */
[----:B------:R-:W5:Y:S01]  /*0430*/  @P2 LDG.E.EL R2, desc[UR4][R14.64] ;  /* 0x000000040e022981 */ /* 0x000f62000c2e1900 */
[----:B------:R-:W-:-:S03]  /*0440*/  IMAD R19, R19, 0x40000, R10 ;  /* 0x0004000013137824 */ /* 0x000fc600078e020a */
[----:B------:R1:W5:Y:S01]  /*0450*/  @P2 LDG.E.EL R3, desc[UR4][R14.64] ;  /* 0x000000040e032981 */ /* 0x000362000c2e1900 */
[----:B------:R-:W-:Y:S02]  /*0460*/  CS2R R8, SRZ ;  /* 0x0000000000087805 */ /* 0x000fe4000001ff00 */
[----:B------:R-:W-:Y:S01]  /*0470*/  CS2R R10, SRZ ;  /* 0x00000000000a7805 */ /* 0x000fe2000001ff00 */
[----:B------:R-:W-:-:S05]  /*0480*/  IMAD.WIDE R16, R17, 0x4, R22 ;  /* 0x0000000411107825 */ /* 0x000fca00078e0216 */
[----:B------:R1:W5:Y:S02]  /*0490*/  @!P0 LDG.E.128 R8, desc[UR4][R16.64] ;  /* 0x0000000410088981 */ /* 0x000364000c1e1d00 */
[----:B-1----:R-:W-:-:S06]  /*04a0*/  CS2R R14, SRZ ;  /* 0x00000000000e7805 */ /* 0x002fcc000001ff00 */
[----:B------:R-:W5:Y:S01]  /*04b0*/  @P2 LDG.E.128 R12, desc[UR4][R28.64] ;  /* 0x000000041c0c2981 */ /* 0x000f62000c1e1d00 */
[----:B------:R-:W-:Y:S01]  /*04c0*/  IMAD.WIDE R22, R19, 0x4, R22 ;  /* 0x0000000413167825 */ /* 0x000fe200078e0216 */
[----:B------:R-:W-:Y:S02]  /*04d0*/  CS2R R16, SRZ ;  /* 0x0000000000107805 */ /* 0x000fe4000001ff00 */
[----:B--2---:R-:W-:Y:S02]  /*04e0*/  SEL R27, R18, RZ, P3 ;  /* 0x000000ff121b7207 */ /* 0x004fe40001800000 */
[----:B------:R-:W-:-:S06]  /*04f0*/  CS2R R18, SRZ ;  /* 0x0000000000127805 */ /* 0x000fcc000001ff00 */
[----:B------:R-:W2:Y:S01]  /*0500*/  @!P1 LDG.E.128 R16, desc[UR4][R22.64] ;  /* 0x0000000416109981 */ /* 0x000ea2000c1e1d00 */
[----:B---3--:R-:W-:Y:S02]  /*0510*/  SEL R4, R4, RZ, P3 ;  /* 0x000000ff04047207 */ /* 0x008fe40001800000 */
[----:B------:R-:W-:Y:S02]  /*0520*/  SEL R5, R5, RZ, P3 ;  /* 0x000000ff05057207 */ /* 0x000fe40001800000 */
[C---:B------:R-:W-:Y:S01]  /*0530*/  FSETP.GEU.AND P6, PT, R4.reuse, -R27, PT ;  /* 0x8000001b0400720b */ /* 0x040fe20003fce000 */
[----:B------:R-:W-:Y:S01]  /*0540*/  FADD R4, R4, R27 ;  /* 0x0000001b04047221 */ /* 0x000fe20000000000 */
[----:B------:R-:W-:Y:S02]  /*0550*/  SEL R6, R6, RZ, P3 ;  /* 0x000000ff06067207 */ /* 0x000fe40001800000 */
[----:B----4-:R-:W-:Y:S02]  /*0560*/  SEL R24, R24, RZ, P3 ;  /* 0x000000ff18187207 */ /* 0x010fe40001800000 */
[----:B------:R-:W-:-:S02]  /*0570*/  SEL R7, R7, RZ, P3 ;  /* 0x000000ff07077207 */ /* 0x000fc40001800000 */
[----:B------:R-:W-:Y:S01]  /*0580*/  SEL R27, R25, RZ, P3 ;  /* 0x000000ff191b7207 */ /* 0x000fe20001800000 */
[C---:B------:R-:W-:Y:S01]  /*0590*/  FADD R25, R5.reuse, R24 ;  /* 0x0000001805197221 */ /* 0x040fe20000000000 */
[----:B------:R-:W-:Y:S02]  /*05a0*/  SEL R26, R26, RZ, P3 ;  /* 0x000000ff1a1a7207 */ /* 0x000fe40001800000 */
[----:B------:R-:W-:Y:S01]  /*05b0*/  FSETP.GEU.AND P3, PT, R5, -R24, PT ;  /* 0x800000180500720b */ /* 0x000fe20003f6e000 */
[C---:B------:R-:W-:Y:S01]  /*05c0*/  FADD R24, R6.reuse, R27 ;  /* 0x0000001b06187221 */ /* 0x040fe20000000000 */
[----:B------:R-:W-:Y:S01]  /*05d0*/  FSETP.GEU.AND P4, PT, R6, -R27, PT ;  /* 0x8000001b0600720b */ /* 0x000fe20003f8e000 */
[C---:B------:R-:W-:Y:S01]  /*05e0*/  FADD R5, R7.reuse, R26 ;  /* 0x0000001a07057221 */ /* 0x040fe20000000000 */
[----:B------:R-:W-:Y:S02]  /*05f0*/  FSETP.GEU.AND P5, PT, R7, -R26, PT ;  /* 0x8000001a0700720b */ /* 0x000fe40003fae000 */
[----:B------:R-:W1:Y:S01]  /*0600*/  LDC.64 R6, c[0x0][0x228] ;  /* 0x00008a00ff067b82 */ /* 0x000e620000000a00 */
[----:B------:R-:W-:-:S02]  /*0610*/  SEL R21, R21, RZ, P2 ;  /* 0x000000ff15157207 */ /* 0x000fc40001000000 */
[----:B-----5:R-:W-:Y:S02]  /*0620*/  SEL R20, R20, RZ, P2 ;  /* 0x000000ff14147207 */ /* 0x020fe40001000000 */
[----:B------:R-:W-:Y:S02]  /*0630*/  SEL R8, R8, RZ, !P0 ;  /* 0x000000ff08087207 */ /* 0x000fe40004000000 */
[----:B------:R-:W-:Y:S02]  /*0640*/  @P0 SEL R8, R4, RZ, P6 ;  /* 0x000000ff04080207 */ /* 0x000fe40003000000 */
[----:B------:R-:W-:Y:S02]  /*0650*/  SEL R12, R12, RZ, P2 ;  /* 0x000000ff0c0c7207 */ /* 0x000fe40001000000 */
[----:B------:R-:W-:Y:S02]  /*0660*/  SEL R13, R13, RZ, P2 ;  /* 0x000000ff0d0d7207 */ /* 0x000fe40001000000 */
[C---:B------:R-:W-:Y:S01]  /*0670*/  FSETP.GEU.AND P6, PT, R12.reuse, -R21, PT ;  /* 0x800000150c00720b */ /* 0x040fe20003fce000 */
[----:B------:R-:W-:Y:S01]  /*0680*/  FADD R4, R12, R21 ;  /* 0x000000150c047221 */ /* 0x000fe20000000000 */
[----:B------:R-:W-:-:S02]  /*0690*/  SEL R21, R2, RZ, P2 ;  /* 0x000000ff02157207 */ /* 0x000fc40001000000 */
[----:B------:R-:W-:Y:S02]  /*06a0*/  SEL R14, R14, RZ, P2 ;  /* 0x000000ff0e0e7207 */ /* 0x000fe40001000000 */
[----:B------:R-:W-:Y:S02]  /*06b0*/  SEL R15, R15, RZ, P2 ;  /* 0x000000ff0f0f7207 */ /* 0x000fe40001000000 */
[----:B------:R-:W-:Y:S02]  /*06c0*/  SEL R2, R3, RZ, P2 ;  /* 0x000000ff03027207 */ /* 0x000fe40001000000 */
[----:B------:R-:W-:Y:S02]  /*06d0*/  SEL R9, R9, RZ, !P0 ;  /* 0x000000ff09097207 */ /* 0x000fe40004000000 */
[----:B------:R-:W-:Y:S02]  /*06e0*/  SEL R10, R10, RZ, !P0 ;  /* 0x000000ff0a0a7207 */ /* 0x000fe40004000000 */
[----:B------:R-:W-:-:S02]  /*06f0*/  @P0 SEL R9, R25, RZ, P3 ;  /* 0x000000ff19090207 */ /* 0x000fc40001800000 */
[----:B------:R-:W-:Y:S02]  /*0700*/  @P0 SEL R10, R24, RZ, P4 ;  /* 0x000000ff180a0207 */ /* 0x000fe40002000000 */
[C---:B------:R-:W-:Y:S01]  /*0710*/  FSETP.GEU.AND P3, PT, R13.reuse, -R20, PT ;  /* 0x800000140d00720b */ /* 0x040fe20003f6e000 */
[----:B------:R-:W-:Y:S01]  /*0720*/  FADD R13, R13, R20 ;  /* 0x000000140d0d7221 */ /* 0x000fe20000000000 */
[C---:B------:R-:W-:Y:S01]  /*0730*/  FSETP.GEU.AND P4, PT, R14.reuse, -R21, PT ;  /* 0x800000150e00720b */ /* 0x040fe20003f8e000 */
[----:B------:R-:W-:Y:S01]  /*0740*/  FADD R14, R14, R21 ;  /* 0x000000150e0e7221 */ /* 0x000fe20000000000 */
[C---:B------:R-:W-:Y:S01]  /*0750*/  FSETP.GEU.AND P2, PT, R15.reuse, -R2, PT ;  /* 0x800000020f00720b */ /* 0x040fe20003f4e000 */
[----:B------:R-:W-:Y:S01]  /*0760*/  FADD R2, R15, R2 ;  /* 0x000000020f027221 */ /* 0x000fe20000000000 */
[----:B------:R-:W-:Y:S01]  /*0770*/  SEL R11, R11, RZ, !P0 ;  /* 0x000000ff0b0b7207 */ /* 0x000fe20004000000 */
[----:B-1----:R-:W-:Y:S01]  /*0780*/  IMAD.WIDE R6, R0, 0x4, R6 ;  /* 0x0000000400067825 */ /* 0x002fe200078e0206 */
[----:B------:R-:W-:-:S05]  /*0790*/  @P0 SEL R11, R5, RZ, P5 ;  /* 0x000000ff050b0207 */ /* 0x000fca0002800000 */
[----:B------:R-:W-:Y:S01]  /*07a0*/  STG.E.128 desc[UR4][R6.64], R8 ;  /* 0x0000000806007986 */ /* 0x000fe2000c101d04 */
[----:B--2---:R-:W-:Y:S02]  /*07b0*/  SEL R16, R16, RZ, !P1 ;  /* 0x000000ff10107207 */ /* 0x004fe40004800000 */
[----:B------:R-:W-:Y:S02]  /*07c0*/  SEL R17, R17, RZ, !P1 ;  /* 0x000000ff11117207 */ /* 0x000fe40004800000 */
[----:B------:R-:W-:Y:S02]  /*07d0*/  SEL R18, R18, RZ, !P1 ;  /* 0x000000ff12127207 */ /* 0x000fe40004800000 */
[----:B------:R-:W-:Y:S02]  /*07e0*/  SEL R19, R19, RZ, !P1 ;  /* 0x000000ff13137207 */ /* 0x000fe40004800000 */
[----:B------:R-:W-:Y:S02]  /*07f0*/  @P1 SEL R16, R4, RZ, P6 ;  /* 0x000000ff04101207 */ /* 0x000fe40003000000 */
[----:B------:R-:W-:-:S02]  /*0800*/  @P1 SEL R17, R13, RZ, P3 ;  /* 0x000000ff0d111207 */ /* 0x000fc40001800000 */
[----:B------:R-:W-:Y:S02]  /*0810*/  @P1 SEL R18, R14, RZ, P4 ;  /* 0x000000ff0e121207 */ /* 0x000fe40002000000 */
[----:B------:R-:W-:-:S05]  /*0820*/  @P1 SEL R19, R2, RZ, P2 ;  /* 0x000000ff02131207 */ /* 0x000fca0001000000 */
[----:B------:R-:W-:Y:S01]  /*0830*/  STG.E.128 desc[UR4][R6.64+0x800], R16 ;  /* 0x0008001006007986 */ /* 0x000fe2000c101d04 */
[----:B------:R-:W-:Y:S05]  /*0840*/  EXIT ;  /* 0x000000000000794d */ /* 0x000fea0003800000 */
.L_x_0:
[----:B------:R-:W-:-:S00]  /*0850*/  BRA `(.L_x_0) ;  /* 0xfffffffc00fc7947 */ /* 0x000fc0000383ffff */
[----:B------:R-:W-:-:S00]  /*0860*/  NOP ;  /* 0x0000000000007918 */ /* 0x000fc00000000000 */
        /* <DEDUP_REMOVED lines=9> */
.L_x_1:


//--------------------- .nv.constant0.triton_poi_fused_cat_1 --------------------------
	.section	.nv.constant0.triton_poi_fused_cat_1,"a",@progbits
	.sectionflags	@""
	.align	4
.nv.constant0.triton_poi_fused_cat_1:
	.zero		564
